//
// Generated by NVIDIA NVVM Compiler
//
// Compiler Build ID: CL-36424714
// Cuda compilation tools, release 13.0, V13.0.88
// Based on NVVM 20.0.0
//

.version 9.0
.target sm_100
.address_size 64

	// .globl	_Z5dooodv

.visible .entry _Z5dooodv()
{


	ret;

}


// ===== COMPILED SASS (sm_100) =====

	.target	sm_100

	.elftype	@"ET_EXEC"


//--------------------- .note.nv.tkinfo           --------------------------
	.section	.note.nv.tkinfo,"",@"SHT_NOTE"
	.sectionflags	@"SHF_NOTE_NV_TKINFO"
	.tkinfo
        /*0018*/ 	.word	0x00000002
        /*0030*/ 	.string	""
        /*0030*/ 	.string	"ptxas"
        /*0030*/ 	.string	"Cuda compilation tools, release 13.0, V13.0.88"
        /*0030*/ 	.string	"Build cuda_13.0.r13.0/compiler.36424714_0"
        /*0030*/ 	.string	"-arch sm_100 -m 64 "



//--------------------- .note.nv.cuinfo           --------------------------
	.section	.note.nv.cuinfo,"",@"SHT_NOTE"
	.sectionflags	@"SHF_NOTE_NV_CUINFO"
        /*0018*/ 	.short	0x0002
        /*001a*/ 	.short	0x0064
        /*001c*/ 	.short	0x0082
	.zero		2


//--------------------- .nv.info                  --------------------------
	.section	.nv.info,"",@"SHT_CUDA_INFO"
	.align	4


	//----- nvinfo : EIATTR_REGCOUNT
	.align		4
        /*0000*/ 	.byte	0x04, 0x2f
        /*0002*/ 	.short	(.L_1 - .L_0)
	.align		4
.L_0:
        /*0004*/ 	.word	index@(_Z5dooodv)
        /*0008*/ 	.word	0x00000004


	//----- nvinfo : EIATTR_FRAME_SIZE
	.align		4
.L_1:
        /*000c*/ 	.byte	0x04, 0x11
        /*000e*/ 	.short	(.L_3 - .L_2)
	.align		4
.L_2:
        /*0010*/ 	.word	index@(_Z5dooodv)
        /*0014*/ 	.word	0x00000000


	//----- nvinfo : EIATTR_MIN_STACK_SIZE
	.align		4
.L_3:
        /*0018*/ 	.byte	0x04, 0x12
        /*001a*/ 	.short	(.L_5 - .L_4)
	.align		4
.L_4:
        /*001c*/ 	.word	index@(_Z5dooodv)
        /*0020*/ 	.word	0x00000000
.L_5:


//--------------------- .nv.compat                --------------------------
	.section	.nv.compat,"",@"SHT_CUDA_COMPAT_INFO"
	.align	4
        /*0000*/ 	.byte	0x02, 0x09, 0x00, 0x00, 0x02, 0x02, 0x01, 0x00, 0x02, 0x05, 0x05, 0x00, 0x03, 0x07, 0x01, 0x01
        /*0010*/ 	.byte	0x02, 0x03, 0x00, 0x00, 0x02, 0x06, 0x01, 0x00, 0x04, 0x0b, 0x08, 0x00, 0x09, 0x00, 0x00, 0x00
        /*0020*/ 	.byte	0x00, 0x00, 0x00, 0x00


//--------------------- .nv.info._Z5dooodv        --------------------------
	.section	.nv.info._Z5dooodv,"",@"SHT_CUDA_INFO"
	.sectionflags	@""
	.align	4


	//----- nvinfo : EIATTR_CUDA_API_VERSION
	.align		4
        /*0000*/ 	.byte	0x04, 0x37
        /*0002*/ 	.short	(.L_7 - .L_6)
.L_6:
        /*0004*/ 	.word	0x00000082


	//----- nvinfo : EIATTR_SPARSE_MMA_MASK
	.align		4
.L_7:
        /*0008*/ 	.byte	0x03, 0x50
        /*000a*/ 	.short	0x0000


	//----- nvinfo : EIATTR_MAXREG_COUNT
	.align		4
        /*000c*/ 	.byte	0x03, 0x1b
        /*000e*/ 	.short	0x00ff


	//----- nvinfo : EIATTR_MERCURY_ISA_VERSION
	.align		4
        /*0010*/ 	.byte	0x03, 0x5f
        /*0012*/ 	.short	0x0101


	//----- nvinfo : EIATTR_VRC_CTA_INIT_COUNT
	.align		4
        /*0014*/ 	.byte	0x02, 0x4a
	.zero		1
	.zero		1


	//----- nvinfo : EIATTR_EXIT_INSTR_OFFSETS
	.align		4
        /*0018*/ 	.byte	0x04, 0x1c
        /*001a*/ 	.short	(.L_9 - .L_8)


	//   ....[0]....
.L_8:
        /*001c*/ 	.word	0x00000010


	//----- nvinfo : EIATTR_SW_WAR
	.align		4
.L_9:
        /*0020*/ 	.byte	0x04, 0x36
        /*0022*/ 	.short	(.L_11 - .L_10)
.L_10:
        /*0024*/ 	.word	0x00000008
.L_11:


//--------------------- .nv.callgraph             --------------------------
	.section	.nv.callgraph,"",@"SHT_CUDA_CALLGRAPH"
	.align	4
	.sectionentsize	8
	.align		4
        /*0000*/ 	.word	0x00000000
	.align		4
        /*0004*/ 	.word	0xffffffff
	.align		4
        /*0008*/ 	.word	0x00000000
	.align		4
        /*000c*/ 	.word	0xfffffffe
	.align		4
        /*0010*/ 	.word	0x00000000
	.align		4
        /*0014*/ 	.word	0xfffffffd
	.align		4
        /*0018*/ 	.word	0x00000000
	.align		4
        /*001c*/ 	.word	0xfffffffc


//--------------------- .text._Z5dooodv           --------------------------
	.section	.text._Z5dooodv,"ax",@progbits
	.align	128
        .global         _Z5dooodv
        .type           _Z5dooodv,@function
        .size           _Z5dooodv,(.L_x_1 - _Z5dooodv)
        .other          _Z5dooodv,@"STO_CUDA_ENTRY STV_DEFAULT"
_Z5dooodv:
.text._Z5dooodv:
[----:B------:R-:W-:Y:S01]  /*0000*/  LDC R1, c[0x0][0x37c] ;  /* 0x0000df00ff017b82 */ /* 0x000fe20000000800 */
[----:B------:R-:W-:Y:S05]  /*0010*/  EXIT ;  /* 0x000000000000794d */ /* 0x000fea0003800000 */
.L_x_0:
[----:B------:R-:W-:-:S00]  /*0020*/  BRA `(.L_x_0) ;  /* 0xfffffffc00fc7947 */ /* 0x000fc0000383ffff */
[----:B------:R-:W-:-:S00]  /*0030*/  NOP ;  /* 0x0000000000007918 */ /* 0x000fc00000000000 */
        /* <DEDUP_REMOVED lines=12> */
.L_x_1:


//--------------------- .nv.shared.reserved.0     --------------------------
	.section	.nv.shared.reserved.0,"aw",@nobits
	.weak		__nv_reservedSMEM_offset_0_alias
	.size		__nv_reservedSMEM_offset_0_alias, 0, 64
	.other		__nv_reservedSMEM_offset_0_alias,@"STO_CUDA_RESERVED_SHARED STV_DEFAULT"
__nv_reservedSMEM_offset_0_alias:
	.zero		0
	.zero		64


//--------------------- .nv.constant0._Z5dooodv   --------------------------
	.section	.nv.constant0._Z5dooodv,"a",@progbits
	.sectionflags	@""
	.align	4
.nv.constant0._Z5dooodv:
	.zero		896


//--------------------- SYMBOLS --------------------------

	.type		.nv.reservedSmem.offset0,@object
	.size		.nv.reservedSmem.offset0,0x4
